//
// Generated by NVIDIA NVVM Compiler
//
// Compiler Build ID: CL-36424714
// Cuda compilation tools, release 13.0, V13.0.88
// Based on NVVM 20.0.0
//

.version 9.0
.target sm_100
.address_size 64

	// .globl	_Z14pi_calculationidii
.global .align 4 .f32 pi_global;

.visible .entry _Z14pi_calculationidii(
	.param .u32 _Z14pi_calculationidii_param_0,
	.param .f64 _Z14pi_calculationidii_param_1,
	.param .u32 _Z14pi_calculationidii_param_2,
	.param .u32 _Z14pi_calculationidii_param_3
)
{
	.reg .pred 	%p<7>;
	.reg .b32 	%r<34>;
	.reg .b32 	%f<31>;
	.reg .b64 	%fd<44>;

	ld.param.u32 	%r12, [_Z14pi_calculationidii_param_0];
	ld.param.f64 	%fd1, [_Z14pi_calculationidii_param_1];
	ld.param.u32 	%r13, [_Z14pi_calculationidii_param_2];
	ld.param.u32 	%r14, [_Z14pi_calculationidii_param_3];
	mov.u32 	%r15, %ctaid.x;
	mov.u32 	%r16, %ntid.x;
	mov.u32 	%r17, %tid.x;
	mad.lo.s32 	%r32, %r15, %r16, %r17;
	setp.ge.s32 	%p1, %r32, %r12;
	mov.f32 	%f30, 0f00000000;
	@%p1 bra 	$L__BB0_6;
	mul.lo.s32 	%r2, %r14, %r13;
	add.s32 	%r18, %r32, %r2;
	max.s32 	%r19, %r12, %r18;
	setp.lt.s32 	%p2, %r18, %r12;
	selp.u32 	%r20, 1, 0, %p2;
	add.s32 	%r21, %r18, %r20;
	sub.s32 	%r22, %r19, %r21;
	div.u32 	%r23, %r22, %r2;
	add.s32 	%r3, %r23, %r20;
	and.b32  	%r24, %r3, 3;
	setp.eq.s32 	%p3, %r24, 3;
	mov.f32 	%f30, 0f00000000;
	@%p3 bra 	$L__BB0_4;
	add.s32 	%r25, %r3, 1;
	and.b32  	%r26, %r25, 3;
	neg.s32 	%r30, %r26;
	mov.f32 	%f30, 0f00000000;
$L__BB0_3:
	.pragma "nounroll";
	cvt.rn.f64.s32 	%fd2, %r32;
	add.f64 	%fd3, %fd2, 0d3FE0000000000000;
	mul.f64 	%fd4, %fd1, %fd3;
	cvt.rn.f32.f64 	%f12, %fd4;
	mul.f32 	%f13, %f12, %f12;
	cvt.f64.f32 	%fd5, %f13;
	add.f64 	%fd6, %fd5, 0d3FF0000000000000;
	mov.f64 	%fd7, 0d4010000000000000;
	div.rn.f64 	%fd8, %fd7, %fd6;
	cvt.f64.f32 	%fd9, %f30;
	add.f64 	%fd10, %fd8, %fd9;
	cvt.rn.f32.f64 	%f30, %fd10;
	add.s32 	%r32, %r32, %r2;
	add.s32 	%r30, %r30, 1;
	setp.ne.s32 	%p4, %r30, 0;
	@%p4 bra 	$L__BB0_3;
$L__BB0_4:
	setp.lt.u32 	%p5, %r3, 3;
	@%p5 bra 	$L__BB0_6;
$L__BB0_5:
	cvt.rn.f64.s32 	%fd11, %r32;
	add.f64 	%fd12, %fd11, 0d3FE0000000000000;
	mul.f64 	%fd13, %fd1, %fd12;
	cvt.rn.f32.f64 	%f14, %fd13;
	mul.f32 	%f15, %f14, %f14;
	cvt.f64.f32 	%fd14, %f15;
	add.f64 	%fd15, %fd14, 0d3FF0000000000000;
	mov.f64 	%fd16, 0d4010000000000000;
	div.rn.f64 	%fd17, %fd16, %fd15;
	cvt.f64.f32 	%fd18, %f30;
	add.f64 	%fd19, %fd17, %fd18;
	cvt.rn.f32.f64 	%f16, %fd19;
	add.s32 	%r27, %r32, %r2;
	cvt.rn.f64.s32 	%fd20, %r27;
	add.f64 	%fd21, %fd20, 0d3FE0000000000000;
	mul.f64 	%fd22, %fd1, %fd21;
	cvt.rn.f32.f64 	%f17, %fd22;
	mul.f32 	%f18, %f17, %f17;
	cvt.f64.f32 	%fd23, %f18;
	add.f64 	%fd24, %fd23, 0d3FF0000000000000;
	div.rn.f64 	%fd25, %fd16, %fd24;
	cvt.f64.f32 	%fd26, %f16;
	add.f64 	%fd27, %fd25, %fd26;
	cvt.rn.f32.f64 	%f19, %fd27;
	add.s32 	%r28, %r27, %r2;
	cvt.rn.f64.s32 	%fd28, %r28;
	add.f64 	%fd29, %fd28, 0d3FE0000000000000;
	mul.f64 	%fd30, %fd1, %fd29;
	cvt.rn.f32.f64 	%f20, %fd30;
	mul.f32 	%f21, %f20, %f20;
	cvt.f64.f32 	%fd31, %f21;
	add.f64 	%fd32, %fd31, 0d3FF0000000000000;
	div.rn.f64 	%fd33, %fd16, %fd32;
	cvt.f64.f32 	%fd34, %f19;
	add.f64 	%fd35, %fd33, %fd34;
	cvt.rn.f32.f64 	%f22, %fd35;
	add.s32 	%r29, %r28, %r2;
	cvt.rn.f64.s32 	%fd36, %r29;
	add.f64 	%fd37, %fd36, 0d3FE0000000000000;
	mul.f64 	%fd38, %fd1, %fd37;
	cvt.rn.f32.f64 	%f23, %fd38;
	mul.f32 	%f24, %f23, %f23;
	cvt.f64.f32 	%fd39, %f24;
	add.f64 	%fd40, %fd39, 0d3FF0000000000000;
	div.rn.f64 	%fd41, %fd16, %fd40;
	cvt.f64.f32 	%fd42, %f22;
	add.f64 	%fd43, %fd41, %fd42;
	cvt.rn.f32.f64 	%f30, %fd43;
	add.s32 	%r32, %r29, %r2;
	setp.lt.s32 	%p6, %r32, %r12;
	@%p6 bra 	$L__BB0_5;
$L__BB0_6:
	atom.global.add.f32 	%f25, [pi_global], %f30;
	ret;

}


// ===== COMPILED SASS (sm_100) =====

	.target	sm_100

	.elftype	@"ET_EXEC"


//--------------------- .note.nv.tkinfo           --------------------------
	.section	.note.nv.tkinfo,"",@"SHT_NOTE"
	.sectionflags	@"SHF_NOTE_NV_TKINFO"
	.tkinfo
        /*0018*/ 	.word	0x00000002
        /*0030*/ 	.string	""
        /*0030*/ 	.string	"ptxas"
        /*0030*/ 	.string	"Cuda compilation tools, release 13.0, V13.0.88"
        /*0030*/ 	.string	"Build cuda_13.0.r13.0/compiler.36424714_0"
        /*0030*/ 	.string	"-arch sm_100 -m 64 "



//--------------------- .note.nv.cuinfo           --------------------------
	.section	.note.nv.cuinfo,"",@"SHT_NOTE"
	.sectionflags	@"SHF_NOTE_NV_CUINFO"
        /*0018*/ 	.short	0x0002
        /*001a*/ 	.short	0x0064
        /*001c*/ 	.short	0x0082
	.zero		2


//--------------------- .nv.info                  --------------------------
	.section	.nv.info,"",@"SHT_CUDA_INFO"
	.align	4


	//----- nvinfo : EIATTR_REGCOUNT
	.align		4
        /*0000*/ 	.byte	0x04, 0x2f
        /*0002*/ 	.short	(.L_2 - .L_1)
	.align		4
.L_1:
        /*0004*/ 	.word	index@(_Z14pi_calculationidii)
        /*0008*/ 	.word	0x0000001c


	//----- nvinfo : EIATTR_FRAME_SIZE
	.align		4
.L_2:
        /*000c*/ 	.byte	0x04, 0x11
        /*000e*/ 	.short	(.L_4 - .L_3)
	.align		4
.L_3:
        /*0010*/ 	.word	index@($__internal_0_$__cuda_sm20_div_rn_f64_full)
        /*0014*/ 	.word	0x00000000


	//----- nvinfo : EIATTR_FRAME_SIZE
	.align		4
.L_4:
        /*0018*/ 	.byte	0x04, 0x11
        /*001a*/ 	.short	(.L_6 - .L_5)
	.align		4
.L_5:
        /*001c*/ 	.word	index@(_Z14pi_calculationidii)
        /*0020*/ 	.word	0x00000000


	//----- nvinfo : EIATTR_MIN_STACK_SIZE
	.align		4
.L_6:
        /*0024*/ 	.byte	0x04, 0x12
        /*0026*/ 	.short	(.L_8 - .L_7)
	.align		4
.L_7:
        /*0028*/ 	.word	index@(_Z14pi_calculationidii)
        /*002c*/ 	.word	0x00000000
.L_8:


//--------------------- .nv.compat                --------------------------
	.section	.nv.compat,"",@"SHT_CUDA_COMPAT_INFO"
	.align	4
        /*0000*/ 	.byte	0x02, 0x09, 0x00, 0x00, 0x02, 0x02, 0x01, 0x00, 0x02, 0x05, 0x05, 0x00, 0x03, 0x07, 0x01, 0x01
        /*0010*/ 	.byte	0x02, 0x03, 0x00, 0x00, 0x02, 0x06, 0x01, 0x00, 0x04, 0x0b, 0x08, 0x00, 0x01, 0x00, 0x00, 0x00
        /*0020*/ 	.byte	0x00, 0x00, 0x00, 0x00


//--------------------- .nv.info._Z14pi_calculationidii --------------------------
	.section	.nv.info._Z14pi_calculationidii,"",@"SHT_CUDA_INFO"
	.sectionflags	@""
	.align	4


	//----- nvinfo : EIATTR_CUDA_API_VERSION
	.align		4
        /*0000*/ 	.byte	0x04, 0x37
        /*0002*/ 	.short	(.L_10 - .L_9)
.L_9:
        /*0004*/ 	.word	0x00000082


	//----- nvinfo : EIATTR_KPARAM_INFO
	.align		4
.L_10:
        /*0008*/ 	.byte	0x04, 0x17
        /*000a*/ 	.short	(.L_12 - .L_11)
.L_11:
        /*000c*/ 	.word	0x00000000
        /*0010*/ 	.short	0x0003
        /*0012*/ 	.short	0x0014
        /*0014*/ 	.byte	0x00, 0xf0, 0x11, 0x00


	//----- nvinfo : EIATTR_KPARAM_INFO
	.align		4
.L_12:
        /*0018*/ 	.byte	0x04, 0x17
        /*001a*/ 	.short	(.L_14 - .L_13)
.L_13:
        /*001c*/ 	.word	0x00000000
        /*0020*/ 	.short	0x0002
        /*0022*/ 	.short	0x0010
        /*0024*/ 	.byte	0x00, 0xf0, 0x11, 0x00


	//----- nvinfo : EIATTR_KPARAM_INFO
	.align		4
.L_14:
        /*0028*/ 	.byte	0x04, 0x17
        /*002a*/ 	.short	(.L_16 - .L_15)
.L_15:
        /*002c*/ 	.word	0x00000000
        /*0030*/ 	.short	0x0001
        /*0032*/ 	.short	0x0008
        /*0034*/ 	.byte	0x00, 0xf0, 0x21, 0x00


	//----- nvinfo : EIATTR_KPARAM_INFO
	.align		4
.L_16:
        /*0038*/ 	.byte	0x04, 0x17
        /*003a*/ 	.short	(.L_18 - .L_17)
.L_17:
        /*003c*/ 	.word	0x00000000
        /*0040*/ 	.short	0x0000
        /*0042*/ 	.short	0x0000
        /*0044*/ 	.byte	0x00, 0xf0, 0x11, 0x00


	//----- nvinfo : EIATTR_SPARSE_MMA_MASK
	.align		4
.L_18:
        /*0048*/ 	.byte	0x03, 0x50
        /*004a*/ 	.short	0x0000


	//----- nvinfo : EIATTR_MAXREG_COUNT
	.align		4
        /*004c*/ 	.byte	0x03, 0x1b
        /*004e*/ 	.short	0x00ff


	//----- nvinfo : EIATTR_MERCURY_ISA_VERSION
	.align		4
        /*0050*/ 	.byte	0x03, 0x5f
        /*0052*/ 	.short	0x0101


	//----- nvinfo : EIATTR_VRC_CTA_INIT_COUNT
	.align		4
        /*0054*/ 	.byte	0x02, 0x4a
	.zero		1
	.zero		1


	//----- nvinfo : EIATTR_EXIT_INSTR_OFFSETS
	.align		4
        /*0058*/ 	.byte	0x04, 0x1c
        /*005a*/ 	.short	(.L_20 - .L_19)


	//   ....[0]....
.L_19:
        /*005c*/ 	.word	0x00000d40


	//----- nvinfo : EIATTR_CRS_STACK_SIZE
	.align		4
.L_20:
        /*0060*/ 	.byte	0x04, 0x1e
        /*0062*/ 	.short	(.L_22 - .L_21)
.L_21:
        /*0064*/ 	.word	0x00000000


	//----- nvinfo : EIATTR_CBANK_PARAM_SIZE
	.align		4
.L_22:
        /*0068*/ 	.byte	0x03, 0x19
        /*006a*/ 	.short	0x0018


	//----- nvinfo : EIATTR_PARAM_CBANK
	.align		4
        /*006c*/ 	.byte	0x04, 0x0a
        /*006e*/ 	.short	(.L_24 - .L_23)
	.align		4
.L_23:
        /*0070*/ 	.word	index@(.nv.constant0._Z14pi_calculationidii)
        /*0074*/ 	.short	0x0380
        /*0076*/ 	.short	0x0018


	//----- nvinfo : EIATTR_SW_WAR
	.align		4
.L_24:
        /*0078*/ 	.byte	0x04, 0x36
        /*007a*/ 	.short	(.L_26 - .L_25)
.L_25:
        /*007c*/ 	.word	0x00000008
.L_26:


//--------------------- .nv.callgraph             --------------------------
	.section	.nv.callgraph,"",@"SHT_CUDA_CALLGRAPH"
	.align	4
	.sectionentsize	8
	.align		4
        /*0000*/ 	.word	0x00000000
	.align		4
        /*0004*/ 	.word	0xffffffff
	.align		4
        /*0008*/ 	.word	0x00000000
	.align		4
        /*000c*/ 	.word	0xfffffffe
	.align		4
        /*0010*/ 	.word	0x00000000
	.align		4
        /*0014*/ 	.word	0xfffffffd
	.align		4
        /*0018*/ 	.word	0x00000000
	.align		4
        /*001c*/ 	.word	0xfffffffc


//--------------------- .nv.constant4             --------------------------
	.section	.nv.constant4,"a",@progbits
	.align	8
	.align		8
.nv.constant4:
        /*0000*/ 	.dword	pi_global


//--------------------- .text._Z14pi_calculationidii --------------------------
	.section	.text._Z14pi_calculationidii,"ax",@progbits
	.align	128
        .global         _Z14pi_calculationidii
        .type           _Z14pi_calculationidii,@function
        .size           _Z14pi_calculationidii,(.L_x_23 - _Z14pi_calculationidii)
        .other          _Z14pi_calculationidii,@"STO_CUDA_ENTRY STV_DEFAULT"
_Z14pi_calculationidii:
.text._Z14pi_calculationidii:
[----:B------:R-:W-:Y:S01]  /*0000*/  LDC R1, c[0x0][0x37c] ;  /* 0x0000df00ff017b82 */ /* 0x000fe20000000800 */
[----:B------:R-:W0:Y:S07]  /*0010*/  S2R R0, SR_TID.X ;  /* 0x0000000000007919 */ /* 0x000e2e0000002100 */
[----:B------:R-:W0:Y:S01]  /*0020*/  S2UR UR6, SR_CTAID.X ;  /* 0x00000000000679c3 */ /* 0x000e220000002500 */
[----:B------:R-:W1:Y:S01]  /*0030*/  LDCU UR7, c[0x0][0x380] ;  /* 0x00007000ff0777ac */ /* 0x000e620008000800 */
[----:B------:R-:W-:Y:S01]  /*0040*/  BSSY.RECONVERGENT B0, `(.L_x_0) ;  /* 0x00000cd000007945 */ /* 0x000fe20003800200 */
[----:B------:R-:W-:Y:S01]  /*0050*/  IMAD.MOV.U32 R4, RZ, RZ, RZ ;  /* 0x000000ffff047224 */ /* 0x000fe200078e00ff */
[----:B------:R-:W2:Y:S04]  /*0060*/  LDCU.64 UR4, c[0x0][0x358] ;  /* 0x00006b00ff0477ac */ /* 0x000ea80008000a00 */
[----:B------:R-:W0:Y:S01]  /*0070*/  LDC R23, c[0x0][0x360] ;  /* 0x0000d800ff177b82 */ /* 0x000e220000000800 */
[----:B------:R-:W3:Y:S01]  /*0080*/  LDCU.64 UR8, c[0x0][0x388] ;  /* 0x00007100ff0877ac */ /* 0x000ee20008000a00 */
[----:B------:R-:W4:Y:S01]  /*0090*/  LDCU.64 UR10, c[0x0][0x388] ;  /* 0x00007100ff0a77ac */ /* 0x000f220008000a00 */
[----:B0-----:R-:W-:Y:S01]  /*00a0*/  IMAD R23, R23, UR6, R0 ;  /* 0x0000000617177c24 */ /* 0x001fe2000f8e0200 */
[----:B------:R-:W0:Y:S04]  /*00b0*/  LDCU UR6, c[0x0][0x380] ;  /* 0x00007000ff0677ac */ /* 0x000e280008000800 */
[----:B-1----:R-:W-:-:S13]  /*00c0*/  ISETP.GE.AND P0, PT, R23, UR7, PT ;  /* 0x0000000717007c0c */ /* 0x002fda000bf06270 */
[----:B--234-:R-:W-:Y:S05]  /*00d0*/  @P0 BRA `(.L_x_1) ;  /* 0x0000000c000c0947 */ /* 0x01cfea0003800000 */
[----:B------:R-:W1:Y:S01]  /*00e0*/  LDC.64 R2, c[0x0][0x390] ;  /* 0x0000e400ff027b82 */ /* 0x000e620000000a00 */
[----:B------:R-:W-:Y:S01]  /*00f0*/  BSSY.RECONVERGENT B1, `(.L_x_2) ;  /* 0x0000047000017945 */ /* 0x000fe20003800200 */
[----:B-1----:R-:W-:-:S04]  /*0100*/  IMAD R0, R3, R2, RZ ;  /* 0x0000000203007224 */ /* 0x002fc800078e02ff */
[----:B------:R-:W1:Y:S01]  /*0110*/  I2F.U32.RP R6, R0 ;  /* 0x0000000000067306 */ /* 0x000e620000209000 */
[--C-:B------:R-:W-:Y:S01]  /*0120*/  IMAD.IADD R4, R23, 0x1, R0.reuse ;  /* 0x0000000117047824 */ /* 0x100fe200078e0200 */
[----:B------:R-:W-:Y:S01]  /*0130*/  ISETP.NE.U32.AND P2, PT, R0, RZ, PT ;  /* 0x000000ff0000720c */ /* 0x000fe20003f45070 */
[----:B------:R-:W-:-:S03]  /*0140*/  IMAD.MOV R7, RZ, RZ, -R0 ;  /* 0x000000ffff077224 */ /* 0x000fc600078e0a00 */
[C---:B------:R-:W-:Y:S02]  /*0150*/  ISETP.GE.AND P0, PT, R4.reuse, UR7, PT ;  /* 0x0000000704007c0c */ /* 0x040fe4000bf06270 */
[----:B------:R-:W-:Y:S02]  /*0160*/  VIMNMX R5, PT, PT, R4, UR7, !PT ;  /* 0x0000000704057c48 */ /* 0x000fe4000ffe0100 */
[----:B------:R-:W-:-:S04]  /*0170*/  SEL R22, RZ, 0x1, P0 ;  /* 0x00000001ff167807 */ /* 0x000fc80000000000 */
[----:B------:R-:W-:Y:S01]  /*0180*/  IADD3 R5, PT, PT, R5, -R4, -R22 ;  /* 0x8000000405057210 */ /* 0x000fe20007ffe816 */
[----:B-1----:R-:W1:Y:S01]  /*0190*/  MUFU.RCP R6, R6 ;  /* 0x0000000600067308 */ /* 0x002e620000001000 */
[----:B------:R-:W-:Y:S02]  /*01a0*/  IMAD.MOV.U32 R4, RZ, RZ, RZ ;  /* 0x000000ffff047224 */ /* 0x000fe400078e00ff */
[----:B-1----:R-:W-:-:S05]  /*01b0*/  VIADD R2, R6, 0xffffffe ;  /* 0x0ffffffe06027836 */ /* 0x002fca0000000000 */
[----:B------:R1:W2:Y:S02]  /*01c0*/  F2I.FTZ.U32.TRUNC.NTZ R3, R2 ;  /* 0x0000000200037305 */ /* 0x0002a4000021f000 */
[----:B-1----:R-:W-:Y:S02]  /*01d0*/  IMAD.MOV.U32 R2, RZ, RZ, RZ ;  /* 0x000000ffff027224 */ /* 0x002fe400078e00ff */
[----:B--2---:R-:W-:-:S04]  /*01e0*/  IMAD R7, R7, R3, RZ ;  /* 0x0000000307077224 */ /* 0x004fc800078e02ff */
[----:B------:R-:W-:-:S06]  /*01f0*/  IMAD.HI.U32 R6, R3, R7, R2 ;  /* 0x0000000703067227 */ /* 0x000fcc00078e0002 */
[----:B------:R-:W-:-:S04]  /*0200*/  IMAD.HI.U32 R3, R6, R5, RZ ;  /* 0x0000000506037227 */ /* 0x000fc800078e00ff */
[----:B------:R-:W-:-:S04]  /*0210*/  IMAD.MOV R2, RZ, RZ, -R3 ;  /* 0x000000ffff027224 */ /* 0x000fc800078e0a03 */
[----:B------:R-:W-:-:S05]  /*0220*/  IMAD R5, R0, R2, R5 ;  /* 0x0000000200057224 */ /* 0x000fca00078e0205 */
[----:B------:R-:W-:-:S13]  /*0230*/  ISETP.GE.U32.AND P0, PT, R5, R0, PT ;  /* 0x000000000500720c */ /* 0x000fda0003f06070 */
[----:B------:R-:W-:Y:S01]  /*0240*/  @P0 IMAD.IADD R5, R5, 0x1, -R0 ;  /* 0x0000000105050824 */ /* 0x000fe200078e0a00 */
[----:B------:R-:W-:-:S04]  /*0250*/  @P0 IADD3 R3, PT, PT, R3, 0x1, RZ ;  /* 0x0000000103030810 */ /* 0x000fc80007ffe0ff */
[----:B------:R-:W-:-:S13]  /*0260*/  ISETP.GE.U32.AND P1, PT, R5, R0, PT ;  /* 0x000000000500720c */ /* 0x000fda0003f26070 */
[----:B------:R-:W-:Y:S01]  /*0270*/  @P1 VIADD R3, R3, 0x1 ;  /* 0x0000000103031836 */ /* 0x000fe20000000000 */
[----:B------:R-:W-:-:S05]  /*0280*/  @!P2 LOP3.LUT R3, RZ, R0, RZ, 0x33, !PT ;  /* 0x00000000ff03a212 */ /* 0x000fca00078e33ff */
[----:B------:R-:W-:Y:S02]  /*0290*/  IMAD.IADD R22, R22, 0x1, R3 ;  /* 0x0000000116167824 */ /* 0x000fe400078e0203 */
[----:B------:R-:W-:-:S03]  /*02a0*/  IMAD.MOV.U32 R3, RZ, RZ, 0x40100000 ;  /* 0x40100000ff037424 */ /* 0x000fc600078e00ff */
[----:B------:R-:W-:-:S04]  /*02b0*/  LOP3.LUT R2, R22, 0x3, RZ, 0xc0, !PT ;  /* 0x0000000316027812 */ /* 0x000fc800078ec0ff */
[----:B------:R-:W-:Y:S01]  /*02c0*/  ISETP.NE.AND P0, PT, R2, 0x3, PT ;  /* 0x000000030200780c */ /* 0x000fe20003f05270 */
[----:B------:R-:W-:-:S12]  /*02d0*/  IMAD.MOV.U32 R2, RZ, RZ, RZ ;  /* 0x000000ffff027224 */ /* 0x000fd800078e00ff */
[----:B------:R-:W-:Y:S05]  /*02e0*/  @!P0 BRA `(.L_x_3) ;  /* 0x00000000009c8947 */ /* 0x000fea0003800000 */
[----:B------:R-:W-:-:S05]  /*02f0*/  VIADD R4, R22, 0x1 ;  /* 0x0000000116047836 */ /* 0x000fca0000000000 */
[----:B------:R-:W-:Y:S01]  /*0300*/  LOP3.LUT R24, R4, 0x3, RZ, 0xc0, !PT ;  /* 0x0000000304187812 */ /* 0x000fe200078ec0ff */
[----:B------:R-:W-:-:S04]  /*0310*/  HFMA2 R4, -RZ, RZ, 0, 0 ;  /* 0x00000000ff047431 */ /* 0x000fc800000001ff */
[----:B------:R-:W-:-:S07]  /*0320*/  IMAD.MOV R24, RZ, RZ, -R24 ;  /* 0x000000ffff187224 */ /* 0x000fce00078e0a18 */
.L_x_6:
[----:B-1----:R-:W1:Y:S01]  /*0330*/  I2F.F64 R6, R23 ;  /* 0x0000001700067312 */ /* 0x002e620000201c00 */
[----:B------:R-:W-:Y:S01]  /*0340*/  IMAD.MOV.U32 R10, RZ, RZ, 0x1 ;  /* 0x00000001ff0a7424 */ /* 0x000fe200078e00ff */
[----:B------:R-:W-:Y:S01]  /*0350*/  BSSY.RECONVERGENT B2, `(.L_x_4) ;  /* 0x000001b000027945 */ /* 0x000fe20003800200 */
[----:B------:R-:W-:-:S05]  /*0360*/  VIADD R24, R24, 0x1 ;  /* 0x0000000118187836 */ /* 0x000fca0000000000 */
[----:B------:R-:W-:Y:S01]  /*0370*/  ISETP.NE.AND P1, PT, R24, RZ, PT ;  /* 0x000000ff1800720c */ /* 0x000fe20003f25270 */
[----:B-1----:R-:W-:-:S08]  /*0380*/  DADD R6, R6, 0.5 ;  /* 0x3fe0000006067429 */ /* 0x002fd00000000000 */
[----:B------:R-:W-:-:S10]  /*0390*/  DMUL R6, R6, UR8 ;  /* 0x0000000806067c28 */ /* 0x000fd40008000000 */
[----:B------:R-:W1:Y:S02]  /*03a0*/  F2F.F32.F64 R6, R6 ;  /* 0x0000000600067310 */ /* 0x000e640000301000 */
[----:B-1----:R-:W-:-:S06]  /*03b0*/  FMUL R5, R6, R6 ;  /* 0x0000000606057220 */ /* 0x002fcc0000400000 */
[----:B------:R-:W1:Y:S02]  /*03c0*/  F2F.F64.F32 R8, R5 ;  /* 0x0000000500087310 */ /* 0x000e640000201800 */
[----:B-1----:R-:W-:-:S06]  /*03d0*/  DADD R8, R8, 1 ;  /* 0x3ff0000008087429 */ /* 0x002fcc0000000000 */
[----:B------:R-:W1:Y:S02]  /*03e0*/  MUFU.RCP64H R11, R9 ;  /* 0x00000009000b7308 */ /* 0x000e640000001800 */
[----:B-1----:R-:W-:-:S08]  /*03f0*/  DFMA R12, -R8, R10, 1 ;  /* 0x3ff00000080c742b */ /* 0x002fd0000000010a */
[----:B------:R-:W-:-:S08]  /*0400*/  DFMA R12, R12, R12, R12 ;  /* 0x0000000c0c0c722b */ /* 0x000fd0000000000c */
[----:B------:R-:W-:-:S08]  /*0410*/  DFMA R12, R10, R12, R10 ;  /* 0x0000000c0a0c722b */ /* 0x000fd0000000000a */
[----:B------:R-:W-:-:S08]  /*0420*/  DFMA R10, -R8, R12, 1 ;  /* 0x3ff00000080a742b */ /* 0x000fd0000000010c */
[----:B------:R-:W-:-:S08]  /*0430*/  DFMA R10, R12, R10, R12 ;  /* 0x0000000a0c0a722b */ /* 0x000fd0000000000c */
[----:B------:R-:W-:-:S08]  /*0440*/  DMUL R6, R10, 4 ;  /* 0x401000000a067828 */ /* 0x000fd00000000000 */
[----:B------:R-:W-:-:S08]  /*0450*/  DFMA R12, -R8, R6, 4 ;  /* 0x40100000080c742b */ /* 0x000fd00000000106 */
[----:B------:R-:W-:-:S10]  /*0460*/  DFMA R6, R10, R12, R6 ;  /* 0x0000000c0a06722b */ /* 0x000fd40000000006 */
[----:B------:R-:W-:-:S05]  /*0470*/  FFMA R5, RZ, R9, R7 ;  /* 0x00000009ff057223 */ /* 0x000fca0000000007 */
[----:B------:R-:W-:-:S13]  /*0480*/  FSETP.GT.AND P0, PT, |R5|, 1.469367938527859385e-39, PT ;  /* 0x001000000500780b */ /* 0x000fda0003f04200 */
[----:B--2---:R-:W-:Y:S05]  /*0490*/  @P0 BRA `(.L_x_5) ;  /* 0x0000000000180947 */ /* 0x004fea0003800000 */
[----:B------:R-:W-:Y:S01]  /*04a0*/  IMAD.MOV.U32 R10, RZ, RZ, R8 ;  /* 0x000000ffff0a7224 */ /* 0x000fe200078e0008 */
[----:B------:R-:W-:Y:S01]  /*04b0*/  MOV R6, 0x4e0 ;  /* 0x000004e000067802 */ /* 0x000fe20000000f00 */
[----:B------:R-:W-:-:S07]  /*04c0*/  IMAD.MOV.U32 R11, RZ, RZ, R9 ;  /* 0x000000ffff0b7224 */ /* 0x000fce00078e0009 */
[----:B0-----:R-:W-:Y:S05]  /*04d0*/  CALL.REL.NOINC `($__internal_0_$__cuda_sm20_div_rn_f64_full) ;  /* 0x00000008001c7944 */ /* 0x001fea0003c00000 */
[----:B------:R-:W-:Y:S01]  /*04e0*/  IMAD.MOV.U32 R6, RZ, RZ, R8 ;  /* 0x000000ffff067224 */ /* 0x000fe200078e0008 */
[----:B------:R-:W-:-:S07]  /*04f0*/  MOV R7, R9 ;  /* 0x0000000900077202 */ /* 0x000fce0000000f00 */
.L_x_5:
[----:B0-----:R-:W-:Y:S05]  /*0500*/  BSYNC.RECONVERGENT B2 ;  /* 0x0000000000027941 */ /* 0x001fea0003800200 */
.L_x_4:
[----:B------:R-:W0:Y:S01]  /*0510*/  F2F.F64.F32 R4, R4 ;  /* 0x0000000400047310 */ /* 0x000e220000201800 */
[----:B------:R-:W-:Y:S01]  /*0520*/  IMAD.IADD R23, R0, 0x1, R23 ;  /* 0x0000000100177824 */ /* 0x000fe200078e0217 */
[----:B0-----:R-:W-:-:S06]  /*0530*/  DADD R6, R4, R6 ;  /* 0x0000000004067229 */ /* 0x001fcc0000000006 */
[----:B------:R1:W2:Y:S01]  /*0540*/  F2F.F32.F64 R4, R6 ;  /* 0x0000000600047310 */ /* 0x0002a20000301000 */
[----:B------:R-:W-:Y:S05]  /*0550*/  @P1 BRA `(.L_x_6) ;  /* 0xfffffffc00741947 */ /* 0x000fea000383ffff */
.L_x_3:
[----:B0-----:R-:W-:Y:S05]  /*0560*/  BSYNC.RECONVERGENT B1 ;  /* 0x0000000000017941 */ /* 0x001fea0003800200 */
.L_x_2:
[----:B------:R-:W-:-:S13]  /*0570*/  ISETP.GE.U32.AND P0, PT, R22, 0x3, PT ;  /* 0x000000031600780c */ /* 0x000fda0003f06070 */
[----:B------:R-:W-:Y:S05]  /*0580*/  @!P0 BRA `(.L_x_1) ;  /* 0x0000000400e08947 */ /* 0x000fea0003800000 */
.L_x_15:
[----:B-1----:R-:W0:Y:S01]  /*0590*/  I2F.F64 R6, R23 ;  /* 0x0000001700067312 */ /* 0x002e220000201c00 */
[----:B------:R-:W-:Y:S01]  /*05a0*/  IMAD.MOV.U32 R10, RZ, RZ, 0x1 ;  /* 0x00000001ff0a7424 */ /* 0x000fe200078e00ff */
[----:B------:R-:W-:Y:S01]  /*05b0*/  BSSY.RECONVERGENT B1, `(.L_x_7) ;  /* 0x0000019000017945 */ /* 0x000fe20003800200 */
[----:B0-----:R-:W-:-:S08]  /*05c0*/  DADD R6, R6, 0.5 ;  /* 0x3fe0000006067429 */ /* 0x001fd00000000000 */
[----:B------:R-:W-:-:S10]  /*05d0*/  DMUL R6, R6, UR10 ;  /* 0x0000000a06067c28 */ /* 0x000fd40008000000 */
[----:B------:R-:W0:Y:S02]  /*05e0*/  F2F.F32.F64 R6, R6 ;  /* 0x0000000600067310 */ /* 0x000e240000301000 */
[----:B0--3--:R-:W-:-:S06]  /*05f0*/  FMUL R5, R6, R6 ;  /* 0x0000000606057220 */ /* 0x009fcc0000400000 */
[----:B------:R-:W0:Y:S02]  /*0600*/  F2F.F64.F32 R8, R5 ;  /* 0x0000000500087310 */ /* 0x000e240000201800 */
[----:B0-----:R-:W-:-:S06]  /*0610*/  DADD R8, R8, 1 ;  /* 0x3ff0000008087429 */ /* 0x001fcc0000000000 */
[----:B------:R-:W0:Y:S02]  /*0620*/  MUFU.RCP64H R11, R9 ;  /* 0x00000009000b7308 */ /* 0x000e240000001800 */
[----:B0-----:R-:W-:-:S08]  /*0630*/  DFMA R12, -R8, R10, 1 ;  /* 0x3ff00000080c742b */ /* 0x001fd0000000010a */
        /* <DEDUP_REMOVED lines=9> */
[----:B----4-:R-:W-:Y:S05]  /*06d0*/  @P0 BRA `(.L_x_8) ;  /* 0x0000000000180947 */ /* 0x010fea0003800000 */
[----:B------:R-:W-:Y:S01]  /*06e0*/  IMAD.MOV.U32 R10, RZ, RZ, R8 ;  /* 0x000000ffff0a7224 */ /* 0x000fe200078e0008 */
[----:B------:R-:W-:Y:S01]  /*06f0*/  MOV R6, 0x720 ;  /* 0x0000072000067802 */ /* 0x000fe20000000f00 */
[----:B------:R-:W-:-:S07]  /*0700*/  IMAD.MOV.U32 R11, RZ, RZ, R9 ;  /* 0x000000ffff0b7224 */ /* 0x000fce00078e0009 */
[----:B--2---:R-:W-:Y:S05]  /*0710*/  CALL.REL.NOINC `($__internal_0_$__cuda_sm20_div_rn_f64_full) ;  /* 0x00000004008c7944 */ /* 0x004fea0003c00000 */
[----:B------:R-:W-:Y:S02]  /*0720*/  IMAD.MOV.U32 R6, RZ, RZ, R8 ;  /* 0x000000ffff067224 */ /* 0x000fe400078e0008 */
[----:B------:R-:W-:-:S07]  /*0730*/  IMAD.MOV.U32 R7, RZ, RZ, R9 ;  /* 0x000000ffff077224 */ /* 0x000fce00078e0009 */
.L_x_8:
[----:B------:R-:W-:Y:S05]  /*0740*/  BSYNC.RECONVERGENT B1 ;  /* 0x0000000000017941 */ /* 0x000fea0003800200 */
.L_x_7:
[----:B------:R-:W-:Y:S01]  /*0750*/  IADD3 R23, PT, PT, R0, R23, RZ ;  /* 0x0000001700177210 */ /* 0x000fe20007ffe0ff */
[----:B------:R-:W-:Y:S01]  /*0760*/  IMAD.MOV.U32 R12, RZ, RZ, 0x1 ;  /* 0x00000001ff0c7424 */ /* 0x000fe200078e00ff */
[----:B--2---:R-:W0:Y:S01]  /*0770*/  F2F.F64.F32 R4, R4 ;  /* 0x0000000400047310 */ /* 0x004e220000201800 */
[----:B------:R-:W-:Y:S07]  /*0780*/  BSSY.RECONVERGENT B1, `(.L_x_9) ;  /* 0x0000018000017945 */ /* 0x000fee0003800200 */
[----:B------:R-:W1:Y:S01]  /*0790*/  I2F.F64 R8, R23 ;  /* 0x0000001700087312 */ /* 0x000e620000201c00 */
[----:B0-----:R-:W-:-:S07]  /*07a0*/  DADD R6, R4, R6 ;  /* 0x0000000004067229 */ /* 0x001fce0000000006 */
[----:B------:R-:W-:Y:S01]  /*07b0*/  F2F.F32.F64 R22, R6 ;  /* 0x0000000600167310 */ /* 0x000fe20000301000 */
[----:B-1----:R-:W-:-:S08]  /*07c0*/  DADD R8, R8, 0.5 ;  /* 0x3fe0000008087429 */ /* 0x002fd00000000000 */
[----:B------:R-:W-:-:S10]  /*07d0*/  DMUL R8, R8, UR10 ;  /* 0x0000000a08087c28 */ /* 0x000fd40008000000 */
[----:B------:R-:W0:Y:S02]  /*07e0*/  F2F.F32.F64 R8, R8 ;  /* 0x0000000800087310 */ /* 0x000e240000301000 */
[----:B0-----:R-:W-:-:S06]  /*07f0*/  FMUL R16, R8, R8 ;  /* 0x0000000808107220 */ /* 0x001fcc0000400000 */
        /* <DEDUP_REMOVED lines=13> */
[----:B------:R-:W-:Y:S05]  /*08d0*/  @P0 BRA `(.L_x_10) ;  /* 0x0000000000080947 */ /* 0x000fea0003800000 */
[----:B------:R-:W-:-:S07]  /*08e0*/  MOV R6, 0x900 ;  /* 0x0000090000067802 */ /* 0x000fce0000000f00 */
[----:B------:R-:W-:Y:S05]  /*08f0*/  CALL.REL.NOINC `($__internal_0_$__cuda_sm20_div_rn_f64_full) ;  /* 0x0000000400147944 */ /* 0x000fea0003c00000 */
.L_x_10:
[----:B------:R-:W-:Y:S05]  /*0900*/  BSYNC.RECONVERGENT B1 ;  /* 0x0000000000017941 */ /* 0x000fea0003800200 */
.L_x_9:
[----:B------:R-:W-:Y:S01]  /*0910*/  IMAD.IADD R23, R0, 0x1, R23 ;  /* 0x0000000100177824 */ /* 0x000fe200078e0217 */
[----:B------:R-:W-:Y:S01]  /*0920*/  BSSY.RECONVERGENT B1, `(.L_x_11) ;  /* 0x000001c000017945 */ /* 0x000fe20003800200 */
[----:B------:R-:W-:Y:S02]  /*0930*/  IMAD.MOV.U32 R6, RZ, RZ, 0x1 ;  /* 0x00000001ff067424 */ /* 0x000fe400078e00ff */
[----:B------:R-:W0:Y:S02]  /*0940*/  I2F.F64 R4, R23 ;  /* 0x0000001700047312 */ /* 0x000e240000201c00 */
[----:B0-----:R-:W-:-:S08]  /*0950*/  DADD R4, R4, 0.5 ;  /* 0x3fe0000004047429 */ /* 0x001fd00000000000 */
[----:B------:R-:W-:-:S10]  /*0960*/  DMUL R4, R4, UR10 ;  /* 0x0000000a04047c28 */ /* 0x000fd40008000000 */
[----:B------:R-:W0:Y:S02]  /*0970*/  F2F.F32.F64 R4, R4 ;  /* 0x0000000400047310 */ /* 0x000e240000301000 */
[----:B0-----:R-:W-:-:S06]  /*0980*/  FMUL R14, R4, R4 ;  /* 0x00000004040e7220 */ /* 0x001fcc0000400000 */
[----:B------:R-:W0:Y:S08]  /*0990*/  F2F.F64.F32 R4, R22 ;  /* 0x0000001600047310 */ /* 0x000e300000201800 */
[----:B------:R-:W1:Y:S01]  /*09a0*/  F2F.F64.F32 R10, R14 ;  /* 0x0000000e000a7310 */ /* 0x000e620000201800 */
[----:B0-----:R-:W-:Y:S02]  /*09b0*/  DADD R4, R4, R8 ;  /* 0x0000000004047229 */ /* 0x001fe40000000008 */
[----:B-1----:R-:W-:-:S08]  /*09c0*/  DADD R10, R10, 1 ;  /* 0x3ff000000a0a7429 */ /* 0x002fd00000000000 */
[----:B------:R0:W1:Y:S08]  /*09d0*/  F2F.F32.F64 R4, R4 ;  /* 0x0000000400047310 */ /* 0x0000700000301000 */
[----:B------:R-:W2:Y:S02]  /*09e0*/  MUFU.RCP64H R7, R11 ;  /* 0x0000000b00077308 */ /* 0x000ea40000001800 */
[----:B--2---:R-:W-:-:S08]  /*09f0*/  DFMA R12, -R10, R6, 1 ;  /* 0x3ff000000a0c742b */ /* 0x004fd00000000106 */
        /* <DEDUP_REMOVED lines=9> */
[----:B01----:R-:W-:Y:S05]  /*0a90*/  @P0 BRA `(.L_x_12) ;  /* 0x0000000000100947 */ /* 0x003fea0003800000 */
[----:B------:R-:W-:-:S07]  /*0aa0*/  MOV R6, 0xac0 ;  /* 0x00000ac000067802 */ /* 0x000fce0000000f00 */
[----:B------:R-:W-:Y:S05]  /*0ab0*/  CALL.REL.NOINC `($__internal_0_$__cuda_sm20_div_rn_f64_full) ;  /* 0x0000000000a47944 */ /* 0x000fea0003c00000 */
[----:B------:R-:W-:Y:S02]  /*0ac0*/  IMAD.MOV.U32 R6, RZ, RZ, R8 ;  /* 0x000000ffff067224 */ /* 0x000fe400078e0008 */
[----:B------:R-:W-:-:S07]  /*0ad0*/  IMAD.MOV.U32 R7, RZ, RZ, R9 ;  /* 0x000000ffff077224 */ /* 0x000fce00078e0009 */
.L_x_12:
[----:B------:R-:W-:Y:S05]  /*0ae0*/  BSYNC.RECONVERGENT B1 ;  /* 0x0000000000017941 */ /* 0x000fea0003800200 */
.L_x_11:
[----:B------:R-:W-:Y:S01]  /*0af0*/  IMAD.IADD R23, R0, 0x1, R23 ;  /* 0x0000000100177824 */ /* 0x000fe200078e0217 */
[----:B------:R-:W-:Y:S01]  /*0b00*/  MOV R12, 0x1 ;  /* 0x00000001000c7802 */ /* 0x000fe20000000f00 */
[----:B------:R-:W0:Y:S01]  /*0b10*/  F2F.F64.F32 R4, R4 ;  /* 0x0000000400047310 */ /* 0x000e220000201800 */
        /* <DEDUP_REMOVED lines=24> */
.L_x_14:
[----:B------:R-:W-:Y:S05]  /*0ca0*/  BSYNC.RECONVERGENT B1 ;  /* 0x0000000000017941 */ /* 0x000fea0003800200 */
.L_x_13:
[----:B------:R-:W0:Y:S01]  /*0cb0*/  F2F.F64.F32 R4, R22 ;  /* 0x0000001600047310 */ /* 0x000e220000201800 */
[----:B------:R-:W-:-:S05]  /*0cc0*/  IMAD.IADD R23, R0, 0x1, R23 ;  /* 0x0000000100177824 */ /* 0x000fca00078e0217 */
[----:B------:R-:W-:Y:S01]  /*0cd0*/  ISETP.GE.AND P0, PT, R23, UR6, PT ;  /* 0x0000000617007c0c */ /* 0x000fe2000bf06270 */
[----:B0-----:R-:W-:-:S10]  /*0ce0*/  DADD R4, R4, R8 ;  /* 0x0000000004047229 */ /* 0x001fd40000000008 */
[----:B------:R3:W4:Y:S02]  /*0cf0*/  F2F.F32.F64 R4, R4 ;  /* 0x0000000400047310 */ /* 0x0007240000301000 */
[----:B------:R-:W-:Y:S05]  /*0d00*/  @!P0 BRA `(.L_x_15) ;  /* 0xfffffff800208947 */ /* 0x000fea000383ffff */
.L_x_1:
[----:B0-----:R-:W-:Y:S05]  /*0d10*/  BSYNC.RECONVERGENT B0 ;  /* 0x0000000000007941 */ /* 0x001fea0003800200 */
.L_x_0:
[----:B------:R-:W2:Y:S02]  /*0d20*/  LDC.64 R2, c[0x4][RZ] ;  /* 0x01000000ff027b82 */ /* 0x000ea40000000a00 */
[----:B--2-4-:R-:W-:Y:S01]  /*0d30*/  REDG.E.ADD.F32.FTZ.RN.STRONG.GPU desc[UR4][R2.64], R4 ;  /* 0x00000004020079a6 */ /* 0x014fe2000c12f304 */
[----:B------:R-:W-:Y:S05]  /*0d40*/  EXIT ;  /* 0x000000000000794d */ /* 0x000fea0003800000 */
        .weak           $__internal_0_$__cuda_sm20_div_rn_f64_full
        .type           $__internal_0_$__cuda_sm20_div_rn_f64_full,@function
        .size           $__internal_0_$__cuda_sm20_div_rn_f64_full,(.L_x_23 - $__internal_0_$__cuda_sm20_div_rn_f64_full)
$__internal_0_$__cuda_sm20_div_rn_f64_full:
[C---:B------:R-:W-:Y:S01]  /*0d50*/  FSETP.GEU.AND P0, PT, |R11|.reuse, 1.469367938527859385e-39, PT ;  /* 0x001000000b00780b */ /* 0x040fe20003f0e200 */
[--C-:B------:R-:W-:Y:S01]  /*0d60*/  IMAD.MOV.U32 R12, RZ, RZ, R10.reuse ;  /* 0x000000ffff0c7224 */ /* 0x100fe200078e000a */
[C---:B------:R-:W-:Y:S01]  /*0d70*/  LOP3.LUT R14, R11.reuse, 0x800fffff, RZ, 0xc0, !PT ;  /* 0x800fffff0b0e7812 */ /* 0x040fe200078ec0ff */
[----:B------:R-:W-:Y:S01]  /*0d80*/  IMAD.MOV.U32 R13, RZ, RZ, R11 ;  /* 0x000000ffff0d7224 */ /* 0x000fe200078e000b */
[----:B------:R-:W-:Y:S01]  /*0d90*/  LOP3.LUT R21, R11, 0x7ff00000, RZ, 0xc0, !PT ;  /* 0x7ff000000b157812 */ /* 0x000fe200078ec0ff */
[----:B------:R-:W-:Y:S01]  /*0da0*/  IMAD.MOV.U32 R8, RZ, RZ, 0x1 ;  /* 0x00000001ff087424 */ /* 0x000fe200078e00ff */
[----:B------:R-:W-:Y:S01]  /*0db0*/  LOP3.LUT R15, R14, 0x3ff00000, RZ, 0xfc, !PT ;  /* 0x3ff000000e0f7812 */ /* 0x000fe200078efcff */
[----:B------:R-:W-:Y:S01]  /*0dc0*/  IMAD.MOV.U32 R14, RZ, RZ, R10 ;  /* 0x000000ffff0e7224 */ /* 0x000fe200078e000a */
[----:B------:R-:W-:Y:S01]  /*0dd0*/  LOP3.LUT R5, R3, 0x7ff00000, RZ, 0xc0, !PT ;  /* 0x7ff0000003057812 */ /* 0x000fe200078ec0ff */
[----:B------:R-:W-:Y:S02]  /*0de0*/  IMAD.MOV.U32 R7, RZ, RZ, 0x1ca00000 ;  /* 0x1ca00000ff077424 */ /* 0x000fe400078e00ff */
[----:B------:R-:W-:Y:S01]  /*0df0*/  IMAD.MOV.U32 R10, RZ, RZ, R2 ;  /* 0x000000ffff0a7224 */ /* 0x000fe200078e0002 */
[----:B------:R-:W-:Y:S01]  /*0e00*/  ISETP.GE.U32.AND P2, PT, R5, R21, PT ;  /* 0x000000150500720c */ /* 0x000fe20003f46070 */
[----:B------:R-:W-:Y:S01]  /*0e10*/  @!P0 DMUL R14, R12, 8.98846567431157953865e+307 ;  /* 0x7fe000000c0e8828 */ /* 0x000fe20000000000 */
[----:B------:R-:W-:-:S02]  /*0e20*/  MOV R20, R5 ;  /* 0x0000000500147202 */ /* 0x000fc40000000f00 */
[----:B------:R-:W-:Y:S02]  /*0e30*/  SEL R11, R7, 0x63400000, !P2 ;  /* 0x63400000070b7807 */ /* 0x000fe40005000000 */
[----:B------:R-:W-:Y:S01]  /*0e40*/  FSETP.GEU.AND P2, PT, |R3|, 1.469367938527859385e-39, PT ;  /* 0x001000000300780b */ /* 0x000fe20003f4e200 */
[----:B------:R-:W0:Y:S01]  /*0e50*/  MUFU.RCP64H R9, R15 ;  /* 0x0000000f00097308 */ /* 0x000e220000001800 */
[----:B------:R-:W-:Y:S01]  /*0e60*/  LOP3.LUT R11, R11, 0x800fffff, R3, 0xf8, !PT ;  /* 0x800fffff0b0b7812 */ /* 0x000fe200078ef803 */
[----:B0-----:R-:W-:-:S08]  /*0e70*/  DFMA R16, R8, -R14, 1 ;  /* 0x3ff000000810742b */ /* 0x001fd0000000080e */
[----:B------:R-:W-:-:S08]  /*0e80*/  DFMA R16, R16, R16, R16 ;  /* 0x000000101010722b */ /* 0x000fd00000000010 */
[----:B------:R-:W-:-:S08]  /*0e90*/  DFMA R16, R8, R16, R8 ;  /* 0x000000100810722b */ /* 0x000fd00000000008 */
[----:B------:R-:W-:-:S08]  /*0ea0*/  DFMA R8, R16, -R14, 1 ;  /* 0x3ff000001008742b */ /* 0x000fd0000000080e */
[----:B------:R-:W-:Y:S01]  /*0eb0*/  DFMA R8, R16, R8, R16 ;  /* 0x000000081008722b */ /* 0x000fe20000000010 */
[----:B------:R-:W-:Y:S10]  /*0ec0*/  @P2 BRA `(.L_x_16) ;  /* 0x0000000000202947 */ /* 0x000ff40003800000 */
[----:B------:R-:W-:-:S04]  /*0ed0*/  LOP3.LUT R16, R13, 0x7ff00000, RZ, 0xc0, !PT ;  /* 0x7ff000000d107812 */ /* 0x000fc800078ec0ff */
[----:B------:R-:W-:Y:S01]  /*0ee0*/  ISETP.GE.U32.AND P2, PT, R5, R16, PT ;  /* 0x000000100500720c */ /* 0x000fe20003f46070 */
[----:B------:R-:W-:-:S03]  /*0ef0*/  IMAD.MOV.U32 R16, RZ, RZ, RZ ;  /* 0x000000ffff107224 */ /* 0x000fc600078e00ff */
[----:B------:R-:W-:-:S04]  /*0f00*/  SEL R17, R7, 0x63400000, !P2 ;  /* 0x6340000007117807 */ /* 0x000fc80005000000 */
[----:B------:R-:W-:-:S04]  /*0f10*/  LOP3.LUT R17, R17, 0x80000000, R3, 0xf8, !PT ;  /* 0x8000000011117812 */ /* 0x000fc800078ef803 */
[----:B------:R-:W-:-:S06]  /*0f20*/  LOP3.LUT R17, R17, 0x100000, RZ, 0xfc, !PT ;  /* 0x0010000011117812 */ /* 0x000fcc00078efcff */
[----:B------:R-:W-:-:S10]  /*0f30*/  DFMA R10, R10, 2, -R16 ;  /* 0x400000000a0a782b */ /* 0x000fd40000000810 */
[----:B------:R-:W-:-:S07]  /*0f40*/  LOP3.LUT R20, R11, 0x7ff00000, RZ, 0xc0, !PT ;  /* 0x7ff000000b147812 */ /* 0x000fce00078ec0ff */
.L_x_16:
[----:B------:R-:W-:Y:S01]  /*0f50*/  @!P0 LOP3.LUT R21, R15, 0x7ff00000, RZ, 0xc0, !PT ;  /* 0x7ff000000f158812 */ /* 0x000fe200078ec0ff */
[----:B------:R-:W-:Y:S01]  /*0f60*/  VIADD R18, R20, 0xffffffff ;  /* 0xffffffff14127836 */ /* 0x000fe20000000000 */
[----:B------:R-:W-:Y:S01]  /*0f70*/  DMUL R16, R8, R10 ;  /* 0x0000000a08107228 */ /* 0x000fe20000000000 */
[----:B------:R-:W-:Y:S02]  /*0f80*/  BSSY.RECONVERGENT B3, `(.L_x_17) ;  /* 0x0000037000037945 */ /* 0x000fe40003800200 */
[----:B------:R-:W-:Y:S01]  /*0f90*/  VIADD R25, R21, 0xffffffff ;  /* 0xffffffff15197836 */ /* 0x000fe20000000000 */
[----:B------:R-:W-:-:S04]  /*0fa0*/  ISETP.GT.U32.AND P0, PT, R18, 0x7feffffe, PT ;  /* 0x7feffffe1200780c */ /* 0x000fc80003f04070 */
[----:B------:R-:W-:Y:S01]  /*0fb0*/  ISETP.GT.U32.OR P0, PT, R25, 0x7feffffe, P0 ;  /* 0x7feffffe1900780c */ /* 0x000fe20000704470 */
[----:B------:R-:W-:-:S08]  /*0fc0*/  DFMA R18, R16, -R14, R10 ;  /* 0x8000000e1012722b */ /* 0x000fd0000000000a */
[----:B------:R-:W-:-:S04]  /*0fd0*/  DFMA R18, R8, R18, R16 ;  /* 0x000000120812722b */ /* 0x000fc80000000010 */
[----:B------:R-:W-:Y:S07]  /*0fe0*/  @P0 BRA `(.L_x_18) ;  /* 0x00000000006c0947 */ /* 0x000fee0003800000 */
[----:B------:R-:W-:-:S04]  /*0ff0*/  LOP3.LUT R16, R13, 0x7ff00000, RZ, 0xc0, !PT ;  /* 0x7ff000000d107812 */ /* 0x000fc800078ec0ff */
[CC--:B------:R-:W-:Y:S02]  /*1000*/  VIADDMNMX R8, R5.reuse, -R16.reuse, 0xb9600000, !PT ;  /* 0xb960000005087446 */ /* 0x0c0fe40007800910 */
[----:B------:R-:W-:Y:S02]  /*1010*/  ISETP.GE.U32.AND P0, PT, R5, R16, PT ;  /* 0x000000100500720c */ /* 0x000fe40003f06070 */
[----:B------:R-:W-:Y:S02]  /*1020*/  VIMNMX R5, PT, PT, R8, 0x46a00000, PT ;  /* 0x46a0000008057848 */ /* 0x000fe40003fe0100 */
[----:B------:R-:W-:Y:S02]  /*1030*/  SEL R8, R7, 0x63400000, !P0 ;  /* 0x6340000007087807 */ /* 0x000fe40004000000 */
[----:B------:R-:W-:-:S03]  /*1040*/  MOV R16, RZ ;  /* 0x000000ff00107202 */ /* 0x000fc60000000f00 */
[----:B------:R-:W-:-:S04]  /*1050*/  IMAD.IADD R5, R5, 0x1, -R8 ;  /* 0x0000000105057824 */ /* 0x000fc800078e0a08 */
[----:B------:R-:W-:-:S06]  /*1060*/  VIADD R17, R5, 0x7fe00000 ;  /* 0x7fe0000005117836 */ /* 0x000fcc0000000000 */
[----:B------:R-:W-:-:S10]  /*1070*/  DMUL R8, R18, R16 ;  /* 0x0000001012087228 */ /* 0x000fd40000000000 */
[----:B------:R-:W-:-:S13]  /*1080*/  FSETP.GTU.AND P0, PT, |R9|, 1.469367938527859385e-39, PT ;  /* 0x001000000900780b */ /* 0x000fda0003f0c200 */
[----:B------:R-:W-:Y:S05]  /*1090*/  @P0 BRA `(.L_x_19) ;  /* 0x0000000000940947 */ /* 0x000fea0003800000 */
[----:B------:R-:W-:Y:S01]  /*10a0*/  DFMA R10, R18, -R14, R10 ;  /* 0x8000000e120a722b */ /* 0x000fe2000000000a */
[----:B------:R-:W-:-:S09]  /*10b0*/  IMAD.MOV.U32 R16, RZ, RZ, RZ ;  /* 0x000000ffff107224 */ /* 0x000fd200078e00ff */
[C---:B------:R-:W-:Y:S02]  /*10c0*/  FSETP.NEU.AND P0, PT, R11.reuse, RZ, PT ;  /* 0x000000ff0b00720b */ /* 0x040fe40003f0d000 */
[----:B------:R-:W-:-:S04]  /*10d0*/  LOP3.LUT R13, R11, 0x80000000, R13, 0x48, !PT ;  /* 0x800000000b0d7812 */ /* 0x000fc800078e480d */
[----:B------:R-:W-:-:S07]  /*10e0*/  LOP3.LUT R17, R13, R17, RZ, 0xfc, !PT ;  /* 0x000000110d117212 */ /* 0x000fce00078efcff */
[----:B------:R-:W-:Y:S05]  /*10f0*/  @!P0 BRA `(.L_x_19) ;  /* 0x00000000007c8947 */ /* 0x000fea0003800000 */
[----:B------:R-:W-:Y:S01]  /*1100*/  IMAD.MOV R11, RZ, RZ, -R5 ;  /* 0x000000ffff0b7224 */ /* 0x000fe200078e0a05 */
[----:B------:R-:W-:Y:S01]  /*1110*/  DMUL.RP R16, R18, R16 ;  /* 0x0000001012107228 */ /* 0x000fe20000008000 */
[----:B------:R-:W-:Y:S01]  /*1120*/  IMAD.MOV.U32 R10, RZ, RZ, RZ ;  /* 0x000000ffff0a7224 */ /* 0x000fe200078e00ff */
[----:B------:R-:W-:-:S05]  /*1130*/  IADD3 R5, PT, PT, -R5, -0x43300000, RZ ;  /* 0xbcd0000005057810 */ /* 0x000fca0007ffe1ff */
[----:B------:R-:W-:-:S03]  /*1140*/  DFMA R10, R8, -R10, R18 ;  /* 0x8000000a080a722b */ /* 0x000fc60000000012 */
[----:B------:R-:W-:-:S07]  /*1150*/  LOP3.LUT R13, R17, R13, RZ, 0x3c, !PT ;  /* 0x0000000d110d7212 */ /* 0x000fce00078e3cff */
[----:B------:R-:W-:-:S04]  /*1160*/  FSETP.NEU.AND P0, PT, |R11|, R5, PT ;  /* 0x000000050b00720b */ /* 0x000fc80003f0d200 */
[----:B------:R-:W-:Y:S02]  /*1170*/  FSEL R8, R16, R8, !P0 ;  /* 0x0000000810087208 */ /* 0x000fe40004000000 */
[----:B------:R-:W-:Y:S01]  /*1180*/  FSEL R9, R13, R9, !P0 ;  /* 0x000000090d097208 */ /* 0x000fe20004000000 */
[----:B------:R-:W-:Y:S06]  /*1190*/  BRA `(.L_x_19) ;  /* 0x0000000000547947 */ /* 0x000fec0003800000 */
.L_x_18:
[----:B------:R-:W-:-:S14]  /*11a0*/  DSETP.NAN.AND P0, PT, R2, R2, PT ;  /* 0x000000020200722a */ /* 0x000fdc0003f08000 */
[----:B------:R-:W-:Y:S05]  /*11b0*/  @P0 BRA `(.L_x_20) ;  /* 0x0000000000440947 */ /* 0x000fea0003800000 */
[----:B------:R-:W-:-:S14]  /*11c0*/  DSETP.NAN.AND P0, PT, R12, R12, PT ;  /* 0x0000000c0c00722a */ /* 0x000fdc0003f08000 */
[----:B------:R-:W-:Y:S05]  /*11d0*/  @P0 BRA `(.L_x_21) ;  /* 0x0000000000300947 */ /* 0x000fea0003800000 */
[----:B------:R-:W-:Y:S01]  /*11e0*/  ISETP.NE.AND P0, PT, R20, R21, PT ;  /* 0x000000151400720c */ /* 0x000fe20003f05270 */
[----:B------:R-:W-:Y:S02]  /*11f0*/  IMAD.MOV.U32 R8, RZ, RZ, 0x0 ;  /* 0x00000000ff087424 */ /* 0x000fe400078e00ff */
[----:B------:R-:W-:-:S10]  /*1200*/  IMAD.MOV.U32 R9, RZ, RZ, -0x80000 ;  /* 0xfff80000ff097424 */ /* 0x000fd400078e00ff */
[----:B------:R-:W-:Y:S05]  /*1210*/  @!P0 BRA `(.L_x_19) ;  /* 0x0000000000348947 */ /* 0x000fea0003800000 */
[----:B------:R-:W-:Y:S02]  /*1220*/  ISETP.NE.AND P0, PT, R20, 0x7ff00000, PT ;  /* 0x7ff000001400780c */ /* 0x000fe40003f05270 */
[----:B------:R-:W-:Y:S02]  /*1230*/  LOP3.LUT R9, R3, 0x80000000, R13, 0x48, !PT ;  /* 0x8000000003097812 */ /* 0x000fe400078e480d */
[----:B------:R-:W-:-:S13]  /*1240*/  ISETP.EQ.OR P0, PT, R21, RZ, !P0 ;  /* 0x000000ff1500720c */ /* 0x000fda0004702670 */
[----:B------:R-:W-:Y:S01]  /*1250*/  @P0 LOP3.LUT R5, R9, 0x7ff00000, RZ, 0xfc, !PT ;  /* 0x7ff0000009050812 */ /* 0x000fe200078efcff */
[----:B------:R-:W-:Y:S01]  /*1260*/  @!P0 IMAD.MOV.U32 R8, RZ, RZ, RZ ;  /* 0x000000ffff088224 */ /* 0x000fe200078e00ff */
[----:B------:R-:W-:-:S03]  /*1270*/  @P0 MOV R8, RZ ;  /* 0x000000ff00080202 */ /* 0x000fc60000000f00 */
[----:B------:R-:W-:Y:S01]  /*1280*/  @P0 IMAD.MOV.U32 R9, RZ, RZ, R5 ;  /* 0x000000ffff090224 */ /* 0x000fe200078e0005 */
[----:B------:R-:W-:Y:S06]  /*1290*/  BRA `(.L_x_19) ;  /* 0x0000000000147947 */ /* 0x000fec0003800000 */
.L_x_21:
[----:B------:R-:W-:Y:S01]  /*12a0*/  LOP3.LUT R9, R13, 0x80000, RZ, 0xfc, !PT ;  /* 0x000800000d097812 */ /* 0x000fe200078efcff */
[----:B------:R-:W-:Y:S01]  /*12b0*/  IMAD.MOV.U32 R8, RZ, RZ, R12 ;  /* 0x000000ffff087224 */ /* 0x000fe200078e000c */
[----:B------:R-:W-:Y:S06]  /*12c0*/  BRA `(.L_x_19) ;  /* 0x0000000000087947 */ /* 0x000fec0003800000 */
.L_x_20:
[----:B------:R-:W-:Y:S01]  /*12d0*/  LOP3.LUT R9, R3, 0x80000, RZ, 0xfc, !PT ;  /* 0x0008000003097812 */ /* 0x000fe200078efcff */
[----:B------:R-:W-:-:S07]  /*12e0*/  IMAD.MOV.U32 R8, RZ, RZ, R2 ;  /* 0x000000ffff087224 */ /* 0x000fce00078e0002 */
.L_x_19:
[----:B------:R-:W-:Y:S05]  /*12f0*/  BSYNC.RECONVERGENT B3 ;  /* 0x0000000000037941 */ /* 0x000fea0003800200 */
.L_x_17:
[----:B------:R-:W-:-:S04]  /*1300*/  IMAD.MOV.U32 R7, RZ, RZ, 0x0 ;  /* 0x00000000ff077424 */ /* 0x000fc800078e00ff */
[----:B------:R-:W-:Y:S05]  /*1310*/  RET.REL.NODEC R6 `(_Z14pi_calculationidii) ;  /* 0xffffffec06387950 */ /* 0x000fea0003c3ffff */
.L_x_22:
[----:B------:R-:W-:-:S00]  /*1320*/  BRA `(.L_x_22) ;  /* 0xfffffffc00fc7947 */ /* 0x000fc0000383ffff */
[----:B------:R-:W-:-:S00]  /*1330*/  NOP ;  /* 0x0000000000007918 */ /* 0x000fc00000000000 */
        /* <DEDUP_REMOVED lines=12> */
.L_x_23:


//--------------------- .nv.shared.reserved.0     --------------------------
	.section	.nv.shared.reserved.0,"aw",@nobits
	.weak		__nv_reservedSMEM_offset_0_alias
	.size		__nv_reservedSMEM_offset_0_alias, 0, 64
	.other		__nv_reservedSMEM_offset_0_alias,@"STO_CUDA_RESERVED_SHARED STV_DEFAULT"
__nv_reservedSMEM_offset_0_alias:
	.zero		0
	.zero		64


//--------------------- .nv.global                --------------------------
	.section	.nv.global,"aw",@nobits
	.align	4
.nv.global:
	.type		pi_global,@object
	.size		pi_global,(.L_0 - pi_global)
pi_global:
	.zero		4
.L_0:


//--------------------- .nv.constant0._Z14pi_calculationidii --------------------------
	.section	.nv.constant0._Z14pi_calculationidii,"a",@progbits
	.sectionflags	@""
	.align	4
.nv.constant0._Z14pi_calculationidii:
	.zero		920


//--------------------- SYMBOLS --------------------------

	.type		.nv.reservedSmem.offset0,@object
	.size		.nv.reservedSmem.offset0,0x4
